//
// Generated by NVIDIA NVVM Compiler
//
// Compiler Build ID: CL-36424714
// Cuda compilation tools, release 13.0, V13.0.88
// Based on NVVM 20.0.0
//

.version 9.0
.target sm_100
.address_size 64

	// .globl	_Z11matMultCUDAPKfiS0_iPfii
// _ZZ11matMultCUDAPKfiS0_iPfiiE4matA has been demoted
// _ZZ11matMultCUDAPKfiS0_iPfiiE4matB has been demoted

.visible .entry _Z11matMultCUDAPKfiS0_iPfii(
	.param .u64 .ptr .align 1 _Z11matMultCUDAPKfiS0_iPfii_param_0,
	.param .u32 _Z11matMultCUDAPKfiS0_iPfii_param_1,
	.param .u64 .ptr .align 1 _Z11matMultCUDAPKfiS0_iPfii_param_2,
	.param .u32 _Z11matMultCUDAPKfiS0_iPfii_param_3,
	.param .u64 .ptr .align 1 _Z11matMultCUDAPKfiS0_iPfii_param_4,
	.param .u32 _Z11matMultCUDAPKfiS0_iPfii_param_5,
	.param .u32 _Z11matMultCUDAPKfiS0_iPfii_param_6
)
{
	.reg .pred 	%p<3>;
	.reg .b32 	%r<37>;
	.reg .b32 	%f<123>;
	.reg .b64 	%rd<13>;
	// demoted variable
	.shared .align 4 .b8 _ZZ11matMultCUDAPKfiS0_iPfiiE4matA[1024];
	// demoted variable
	.shared .align 4 .b8 _ZZ11matMultCUDAPKfiS0_iPfiiE4matB[1024];
	ld.param.u64 	%rd3, [_Z11matMultCUDAPKfiS0_iPfii_param_0];
	ld.param.u32 	%r18, [_Z11matMultCUDAPKfiS0_iPfii_param_1];
	ld.param.u64 	%rd4, [_Z11matMultCUDAPKfiS0_iPfii_param_2];
	ld.param.u32 	%r19, [_Z11matMultCUDAPKfiS0_iPfii_param_3];
	ld.param.u64 	%rd5, [_Z11matMultCUDAPKfiS0_iPfii_param_4];
	ld.param.u32 	%r20, [_Z11matMultCUDAPKfiS0_iPfii_param_5];
	ld.param.u32 	%r21, [_Z11matMultCUDAPKfiS0_iPfii_param_6];
	mov.u32 	%r1, %tid.x;
	mov.u32 	%r2, %tid.y;
	mov.u32 	%r22, %ctaid.x;
	shl.b32 	%r3, %r22, 4;
	mov.u32 	%r23, %ctaid.y;
	shl.b32 	%r4, %r23, 4;
	setp.lt.s32 	%p1, %r21, 1;
	mov.f32 	%f122, 0f00000000;
	@%p1 bra 	$L__BB0_3;
	add.s32 	%r25, %r4, %r2;
	mad.lo.s32 	%r34, %r18, %r25, %r1;
	shl.b32 	%r26, %r2, 6;
	mov.u32 	%r27, _ZZ11matMultCUDAPKfiS0_iPfiiE4matA;
	add.s32 	%r6, %r27, %r26;
	shl.b32 	%r28, %r1, 2;
	add.s32 	%r7, %r6, %r28;
	mov.u32 	%r29, _ZZ11matMultCUDAPKfiS0_iPfiiE4matB;
	add.s32 	%r9, %r29, %r28;
	add.s32 	%r8, %r9, %r26;
	mad.lo.s32 	%r30, %r2, %r19, %r1;
	add.s32 	%r35, %r30, %r3;
	shl.b32 	%r11, %r19, 4;
	cvta.to.global.u64 	%rd1, %rd3;
	cvta.to.global.u64 	%rd2, %rd4;
	mov.b32 	%r36, 0;
	mov.f32 	%f120, 0f00000000;
	mov.f32 	%f122, %f120;
$L__BB0_2:
	mul.wide.s32 	%rd6, %r34, 4;
	add.s64 	%rd7, %rd1, %rd6;
	ld.global.f32 	%f8, [%rd7];
	st.shared.f32 	[%r7], %f8;
	mul.wide.s32 	%rd8, %r35, 4;
	add.s64 	%rd9, %rd2, %rd8;
	ld.global.f32 	%f9, [%rd9];
	st.shared.f32 	[%r8], %f9;
	bar.sync 	0;
	ld.shared.f32 	%f10, [%r6];
	ld.shared.f32 	%f11, [%r9];
	mul.f32 	%f12, %f10, %f11;
	sub.f32 	%f13, %f120, %f12;
	sub.f32 	%f14, %f122, %f13;
	sub.f32 	%f15, %f14, %f122;
	add.f32 	%f16, %f13, %f15;
	ld.shared.f32 	%f17, [%r6+4];
	ld.shared.f32 	%f18, [%r9+64];
	mul.f32 	%f19, %f17, %f18;
	sub.f32 	%f20, %f16, %f19;
	sub.f32 	%f21, %f14, %f20;
	sub.f32 	%f22, %f21, %f14;
	add.f32 	%f23, %f20, %f22;
	ld.shared.f32 	%f24, [%r6+8];
	ld.shared.f32 	%f25, [%r9+128];
	mul.f32 	%f26, %f24, %f25;
	sub.f32 	%f27, %f23, %f26;
	sub.f32 	%f28, %f21, %f27;
	sub.f32 	%f29, %f28, %f21;
	add.f32 	%f30, %f27, %f29;
	ld.shared.f32 	%f31, [%r6+12];
	ld.shared.f32 	%f32, [%r9+192];
	mul.f32 	%f33, %f31, %f32;
	sub.f32 	%f34, %f30, %f33;
	sub.f32 	%f35, %f28, %f34;
	sub.f32 	%f36, %f35, %f28;
	add.f32 	%f37, %f34, %f36;
	ld.shared.f32 	%f38, [%r6+16];
	ld.shared.f32 	%f39, [%r9+256];
	mul.f32 	%f40, %f38, %f39;
	sub.f32 	%f41, %f37, %f40;
	sub.f32 	%f42, %f35, %f41;
	sub.f32 	%f43, %f42, %f35;
	add.f32 	%f44, %f41, %f43;
	ld.shared.f32 	%f45, [%r6+20];
	ld.shared.f32 	%f46, [%r9+320];
	mul.f32 	%f47, %f45, %f46;
	sub.f32 	%f48, %f44, %f47;
	sub.f32 	%f49, %f42, %f48;
	sub.f32 	%f50, %f49, %f42;
	add.f32 	%f51, %f48, %f50;
	ld.shared.f32 	%f52, [%r6+24];
	ld.shared.f32 	%f53, [%r9+384];
	mul.f32 	%f54, %f52, %f53;
	sub.f32 	%f55, %f51, %f54;
	sub.f32 	%f56, %f49, %f55;
	sub.f32 	%f57, %f56, %f49;
	add.f32 	%f58, %f55, %f57;
	ld.shared.f32 	%f59, [%r6+28];
	ld.shared.f32 	%f60, [%r9+448];
	mul.f32 	%f61, %f59, %f60;
	sub.f32 	%f62, %f58, %f61;
	sub.f32 	%f63, %f56, %f62;
	sub.f32 	%f64, %f63, %f56;
	add.f32 	%f65, %f62, %f64;
	ld.shared.f32 	%f66, [%r6+32];
	ld.shared.f32 	%f67, [%r9+512];
	mul.f32 	%f68, %f66, %f67;
	sub.f32 	%f69, %f65, %f68;
	sub.f32 	%f70, %f63, %f69;
	sub.f32 	%f71, %f70, %f63;
	add.f32 	%f72, %f69, %f71;
	ld.shared.f32 	%f73, [%r6+36];
	ld.shared.f32 	%f74, [%r9+576];
	mul.f32 	%f75, %f73, %f74;
	sub.f32 	%f76, %f72, %f75;
	sub.f32 	%f77, %f70, %f76;
	sub.f32 	%f78, %f77, %f70;
	add.f32 	%f79, %f76, %f78;
	ld.shared.f32 	%f80, [%r6+40];
	ld.shared.f32 	%f81, [%r9+640];
	mul.f32 	%f82, %f80, %f81;
	sub.f32 	%f83, %f79, %f82;
	sub.f32 	%f84, %f77, %f83;
	sub.f32 	%f85, %f84, %f77;
	add.f32 	%f86, %f83, %f85;
	ld.shared.f32 	%f87, [%r6+44];
	ld.shared.f32 	%f88, [%r9+704];
	mul.f32 	%f89, %f87, %f88;
	sub.f32 	%f90, %f86, %f89;
	sub.f32 	%f91, %f84, %f90;
	sub.f32 	%f92, %f91, %f84;
	add.f32 	%f93, %f90, %f92;
	ld.shared.f32 	%f94, [%r6+48];
	ld.shared.f32 	%f95, [%r9+768];
	mul.f32 	%f96, %f94, %f95;
	sub.f32 	%f97, %f93, %f96;
	sub.f32 	%f98, %f91, %f97;
	sub.f32 	%f99, %f98, %f91;
	add.f32 	%f100, %f97, %f99;
	ld.shared.f32 	%f101, [%r6+52];
	ld.shared.f32 	%f102, [%r9+832];
	mul.f32 	%f103, %f101, %f102;
	sub.f32 	%f104, %f100, %f103;
	sub.f32 	%f105, %f98, %f104;
	sub.f32 	%f106, %f105, %f98;
	add.f32 	%f107, %f104, %f106;
	ld.shared.f32 	%f108, [%r6+56];
	ld.shared.f32 	%f109, [%r9+896];
	mul.f32 	%f110, %f108, %f109;
	sub.f32 	%f111, %f107, %f110;
	sub.f32 	%f112, %f105, %f111;
	sub.f32 	%f113, %f112, %f105;
	add.f32 	%f114, %f111, %f113;
	ld.shared.f32 	%f115, [%r6+60];
	ld.shared.f32 	%f116, [%r9+960];
	mul.f32 	%f117, %f115, %f116;
	sub.f32 	%f118, %f114, %f117;
	sub.f32 	%f122, %f112, %f118;
	sub.f32 	%f119, %f122, %f112;
	add.f32 	%f120, %f118, %f119;
	bar.sync 	0;
	add.s32 	%r36, %r36, 16;
	add.s32 	%r35, %r35, %r11;
	add.s32 	%r34, %r34, 16;
	setp.lt.s32 	%p2, %r36, %r21;
	@%p2 bra 	$L__BB0_2;
$L__BB0_3:
	cvta.to.global.u64 	%rd10, %rd5;
	add.s32 	%r31, %r4, %r2;
	add.s32 	%r32, %r3, %r1;
	mad.lo.s32 	%r33, %r20, %r31, %r32;
	mul.wide.s32 	%rd11, %r33, 4;
	add.s64 	%rd12, %rd10, %rd11;
	st.global.f32 	[%rd12], %f122;
	ret;

}


// ===== COMPILED SASS (sm_100) =====

	.target	sm_100

	.elftype	@"ET_EXEC"


//--------------------- .note.nv.tkinfo           --------------------------
	.section	.note.nv.tkinfo,"",@"SHT_NOTE"
	.sectionflags	@"SHF_NOTE_NV_TKINFO"
	.tkinfo
        /*0018*/ 	.word	0x00000002
        /*0030*/ 	.string	""
        /*0030*/ 	.string	"ptxas"
        /*0030*/ 	.string	"Cuda compilation tools, release 13.0, V13.0.88"
        /*0030*/ 	.string	"Build cuda_13.0.r13.0/compiler.36424714_0"
        /*0030*/ 	.string	"-arch sm_100 -m 64 "



//--------------------- .note.nv.cuinfo           --------------------------
	.section	.note.nv.cuinfo,"",@"SHT_NOTE"
	.sectionflags	@"SHF_NOTE_NV_CUINFO"
        /*0018*/ 	.short	0x0002
        /*001a*/ 	.short	0x0064
        /*001c*/ 	.short	0x0082
	.zero		2


//--------------------- .nv.info                  --------------------------
	.section	.nv.info,"",@"SHT_CUDA_INFO"
	.align	4


	//----- nvinfo : EIATTR_REGCOUNT
	.align		4
        /*0000*/ 	.byte	0x04, 0x2f
        /*0002*/ 	.short	(.L_1 - .L_0)
	.align		4
.L_0:
        /*0004*/ 	.word	index@(_Z11matMultCUDAPKfiS0_iPfii)
        /*0008*/ 	.word	0x00000020


	//----- nvinfo : EIATTR_FRAME_SIZE
	.align		4
.L_1:
        /*000c*/ 	.byte	0x04, 0x11
        /*000e*/ 	.short	(.L_3 - .L_2)
	.align		4
.L_2:
        /*0010*/ 	.word	index@(_Z11matMultCUDAPKfiS0_iPfii)
        /*0014*/ 	.word	0x00000000


	//----- nvinfo : EIATTR_MIN_STACK_SIZE
	.align		4
.L_3:
        /*0018*/ 	.byte	0x04, 0x12
        /*001a*/ 	.short	(.L_5 - .L_4)
	.align		4
.L_4:
        /*001c*/ 	.word	index@(_Z11matMultCUDAPKfiS0_iPfii)
        /*0020*/ 	.word	0x00000000
.L_5:


//--------------------- .nv.compat                --------------------------
	.section	.nv.compat,"",@"SHT_CUDA_COMPAT_INFO"
	.align	4
        /*0000*/ 	.byte	0x02, 0x09, 0x00, 0x00, 0x02, 0x02, 0x01, 0x00, 0x02, 0x05, 0x05, 0x00, 0x03, 0x07, 0x01, 0x01
        /*0010*/ 	.byte	0x02, 0x03, 0x00, 0x00, 0x02, 0x06, 0x01, 0x00, 0x04, 0x0b, 0x08, 0x00, 0x09, 0x00, 0x00, 0x00
        /*0020*/ 	.byte	0x00, 0x00, 0x00, 0x00


//--------------------- .nv.info._Z11matMultCUDAPKfiS0_iPfii --------------------------
	.section	.nv.info._Z11matMultCUDAPKfiS0_iPfii,"",@"SHT_CUDA_INFO"
	.sectionflags	@""
	.align	4


	//----- nvinfo : EIATTR_CUDA_API_VERSION
	.align		4
        /*0000*/ 	.byte	0x04, 0x37
        /*0002*/ 	.short	(.L_7 - .L_6)
.L_6:
        /*0004*/ 	.word	0x00000082


	//----- nvinfo : EIATTR_KPARAM_INFO
	.align		4
.L_7:
        /*0008*/ 	.byte	0x04, 0x17
        /*000a*/ 	.short	(.L_9 - .L_8)
.L_8:
        /*000c*/ 	.word	0x00000000
        /*0010*/ 	.short	0x0006
        /*0012*/ 	.short	0x002c
        /*0014*/ 	.byte	0x00, 0xf0, 0x11, 0x00


	//----- nvinfo : EIATTR_KPARAM_INFO
	.align		4
.L_9:
        /*0018*/ 	.byte	0x04, 0x17
        /*001a*/ 	.short	(.L_11 - .L_10)
.L_10:
        /*001c*/ 	.word	0x00000000
        /*0020*/ 	.short	0x0005
        /*0022*/ 	.short	0x0028
        /*0024*/ 	.byte	0x00, 0xf0, 0x11, 0x00


	//----- nvinfo : EIATTR_KPARAM_INFO
	.align		4
.L_11:
        /*0028*/ 	.byte	0x04, 0x17
        /*002a*/ 	.short	(.L_13 - .L_12)
.L_12:
        /*002c*/ 	.word	0x00000000
        /*0030*/ 	.short	0x0004
        /*0032*/ 	.short	0x0020
        /*0034*/ 	.byte	0x00, 0xf5, 0x21, 0x00


	//----- nvinfo : EIATTR_KPARAM_INFO
	.align		4
.L_13:
        /*0038*/ 	.byte	0x04, 0x17
        /*003a*/ 	.short	(.L_15 - .L_14)
.L_14:
        /*003c*/ 	.word	0x00000000
        /*0040*/ 	.short	0x0003
        /*0042*/ 	.short	0x0018
        /*0044*/ 	.byte	0x00, 0xf0, 0x11, 0x00


	//----- nvinfo : EIATTR_KPARAM_INFO
	.align		4
.L_15:
        /*0048*/ 	.byte	0x04, 0x17
        /*004a*/ 	.short	(.L_17 - .L_16)
.L_16:
        /*004c*/ 	.word	0x00000000
        /*0050*/ 	.short	0x0002
        /*0052*/ 	.short	0x0010
        /*0054*/ 	.byte	0x00, 0xf5, 0x21, 0x00


	//----- nvinfo : EIATTR_KPARAM_INFO
	.align		4
.L_17:
        /*0058*/ 	.byte	0x04, 0x17
        /*005a*/ 	.short	(.L_19 - .L_18)
.L_18:
        /*005c*/ 	.word	0x00000000
        /*0060*/ 	.short	0x0001
        /*0062*/ 	.short	0x0008
        /*0064*/ 	.byte	0x00, 0xf0, 0x11, 0x00


	//----- nvinfo : EIATTR_KPARAM_INFO
	.align		4
.L_19:
        /*0068*/ 	.byte	0x04, 0x17
        /*006a*/ 	.short	(.L_21 - .L_20)
.L_20:
        /*006c*/ 	.word	0x00000000
        /*0070*/ 	.short	0x0000
        /*0072*/ 	.short	0x0000
        /*0074*/ 	.byte	0x00, 0xf5, 0x21, 0x00


	//----- nvinfo : EIATTR_SPARSE_MMA_MASK
	.align		4
.L_21:
        /*0078*/ 	.byte	0x03, 0x50
        /*007a*/ 	.short	0x0000


	//----- nvinfo : EIATTR_MAXREG_COUNT
	.align		4
        /*007c*/ 	.byte	0x03, 0x1b
        /*007e*/ 	.short	0x00ff


	//----- nvinfo : EIATTR_NUM_BARRIERS
	.align		4
        /*0080*/ 	.byte	0x02, 0x4c
        /*0082*/ 	.byte	0x01
	.zero		1


	//----- nvinfo : EIATTR_MERCURY_ISA_VERSION
	.align		4
        /*0084*/ 	.byte	0x03, 0x5f
        /*0086*/ 	.short	0x0101


	//----- nvinfo : EIATTR_VRC_CTA_INIT_COUNT
	.align		4
        /*0088*/ 	.byte	0x02, 0x4a
	.zero		1
	.zero		1


	//----- nvinfo : EIATTR_EXIT_INSTR_OFFSETS
	.align		4
        /*008c*/ 	.byte	0x04, 0x1c
        /*008e*/ 	.short	(.L_23 - .L_22)


	//   ....[0]....
.L_22:
        /*0090*/ 	.word	0x00000850


	//----- nvinfo : EIATTR_CBANK_PARAM_SIZE
	.align		4
.L_23:
        /*0094*/ 	.byte	0x03, 0x19
        /*0096*/ 	.short	0x0030


	//----- nvinfo : EIATTR_PARAM_CBANK
	.align		4
        /*0098*/ 	.byte	0x04, 0x0a
        /*009a*/ 	.short	(.L_25 - .L_24)
	.align		4
.L_24:
        /*009c*/ 	.word	index@(.nv.constant0._Z11matMultCUDAPKfiS0_iPfii)
        /*00a0*/ 	.short	0x0380
        /*00a2*/ 	.short	0x0030


	//----- nvinfo : EIATTR_SW_WAR
	.align		4
.L_25:
        /*00a4*/ 	.byte	0x04, 0x36
        /*00a6*/ 	.short	(.L_27 - .L_26)
.L_26:
        /*00a8*/ 	.word	0x00000008
.L_27:


//--------------------- .nv.callgraph             --------------------------
	.section	.nv.callgraph,"",@"SHT_CUDA_CALLGRAPH"
	.align	4
	.sectionentsize	8
	.align		4
        /*0000*/ 	.word	0x00000000
	.align		4
        /*0004*/ 	.word	0xffffffff
	.align		4
        /*0008*/ 	.word	0x00000000
	.align		4
        /*000c*/ 	.word	0xfffffffe
	.align		4
        /*0010*/ 	.word	0x00000000
	.align		4
        /*0014*/ 	.word	0xfffffffd
	.align		4
        /*0018*/ 	.word	0x00000000
	.align		4
        /*001c*/ 	.word	0xfffffffc


//--------------------- .text._Z11matMultCUDAPKfiS0_iPfii --------------------------
	.section	.text._Z11matMultCUDAPKfiS0_iPfii,"ax",@progbits
	.align	128
        .global         _Z11matMultCUDAPKfiS0_iPfii
        .type           _Z11matMultCUDAPKfiS0_iPfii,@function
        .size           _Z11matMultCUDAPKfiS0_iPfii,(.L_x_3 - _Z11matMultCUDAPKfiS0_iPfii)
        .other          _Z11matMultCUDAPKfiS0_iPfii,@"STO_CUDA_ENTRY STV_DEFAULT"
_Z11matMultCUDAPKfiS0_iPfii:
.text._Z11matMultCUDAPKfiS0_iPfii:
[----:B------:R-:W-:Y:S01]  /*0000*/  LDC R1, c[0x0][0x37c] ;  /* 0x0000df00ff017b82 */ /* 0x000fe20000000800 */
[----:B------:R-:W0:Y:S01]  /*0010*/  LDCU UR7, c[0x0][0x3ac] ;  /* 0x00007580ff0777ac */ /* 0x000e220008000800 */
[----:B------:R-:W1:Y:S01]  /*0020*/  S2R R5, SR_TID.X ;  /* 0x0000000000057919 */ /* 0x000e620000002100 */
[----:B------:R-:W-:Y:S01]  /*0030*/  HFMA2 R24, -RZ, RZ, 0, 0 ;  /* 0x00000000ff187431 */ /* 0x000fe200000001ff */
[----:B------:R-:W2:Y:S01]  /*0040*/  LDCU.64 UR8, c[0x0][0x358] ;  /* 0x00006b00ff0877ac */ /* 0x000ea20008000a00 */
[----:B------:R-:W3:Y:S01]  /*0050*/  S2R R4, SR_TID.Y ;  /* 0x0000000000047919 */ /* 0x000ee20000002200 */
[----:B------:R-:W4:Y:S01]  /*0060*/  S2R R3, SR_CTAID.Y ;  /* 0x0000000000037919 */ /* 0x000f220000002600 */
[----:B------:R-:W1:Y:S01]  /*0070*/  S2R R2, SR_CTAID.X ;  /* 0x0000000000027919 */ /* 0x000e620000002500 */
[----:B0-----:R-:W-:-:S09]  /*0080*/  UISETP.GE.AND UP0, UPT, UR7, 0x1, UPT ;  /* 0x000000010700788c */ /* 0x001fd2000bf06270 */
[----:B--2---:R-:W-:Y:S05]  /*0090*/  BRA.U !UP0, `(.L_x_0) ;  /* 0x0000000508d07547 */ /* 0x004fea000b800000 */
[----:B------:R-:W0:Y:S01]  /*00a0*/  S2UR UR6, SR_CgaCtaId ;  /* 0x00000000000679c3 */ /* 0x000e220000008800 */
[----:B------:R-:W1:Y:S01]  /*00b0*/  LDCU UR10, c[0x0][0x388] ;  /* 0x00007100ff0a77ac */ /* 0x000e620008000800 */
[----:B---34-:R-:W-:Y:S02]  /*00c0*/  LEA R18, R3, R4, 0x4 ;  /* 0x0000000403127211 */ /* 0x018fe400078e20ff */
[----:B------:R-:W-:Y:S01]  /*00d0*/  CS2R R24, SRZ ;  /* 0x0000000000187805 */ /* 0x000fe2000001ff00 */
[----:B------:R-:W-:Y:S02]  /*00e0*/  UMOV UR4, 0x400 ;  /* 0x0000040000047882 */ /* 0x000fe40000000000 */
[----:B------:R-:W-:Y:S01]  /*00f0*/  UIADD3 UR5, UPT, UPT, UR4, 0x400, URZ ;  /* 0x0000040004057890 */ /* 0x000fe2000fffe0ff */
[----:B------:R-:W2:Y:S08]  /*0100*/  LDC R0, c[0x0][0x398] ;  /* 0x0000e600ff007b82 */ /* 0x000eb00000000800 */
[----:B------:R-:W3:Y:S01]  /*0110*/  LDC.64 R22, c[0x0][0x380] ;  /* 0x0000e000ff167b82 */ /* 0x000ee20000000a00 */
[----:B-1----:R-:W-:-:S07]  /*0120*/  IMAD R18, R18, UR10, R5 ;  /* 0x0000000a12127c24 */ /* 0x002fce000f8e0205 */
[----:B------:R-:W1:Y:S01]  /*0130*/  LDC.64 R6, c[0x0][0x390] ;  /* 0x0000e400ff067b82 */ /* 0x000e620000000a00 */
[----:B0-----:R-:W-:Y:S02]  /*0140*/  ULEA UR4, UR6, UR4, 0x18 ;  /* 0x0000000406047291 */ /* 0x001fe4000f8ec0ff */
[----:B------:R-:W-:-:S04]  /*0150*/  ULEA UR5, UR6, UR5, 0x18 ;  /* 0x0000000506057291 */ /* 0x000fc8000f8ec0ff */
[C---:B------:R-:W-:Y:S01]  /*0160*/  LEA R16, R4.reuse, UR4, 0x6 ;  /* 0x0000000404107c11 */ /* 0x040fe2000f8e30ff */
[----:B--2---:R-:W-:Y:S01]  /*0170*/  IMAD R19, R4, R0, R5 ;  /* 0x0000000004137224 */ /* 0x004fe200078e0205 */
[C---:B------:R-:W-:Y:S01]  /*0180*/  LEA R17, R5.reuse, UR5, 0x2 ;  /* 0x0000000505117c11 */ /* 0x040fe2000f8e10ff */
[----:B------:R-:W-:Y:S01]  /*0190*/  UMOV UR4, URZ ;  /* 0x000000ff00047c82 */ /* 0x000fe20008000000 */
[----:B------:R-:W-:Y:S02]  /*01a0*/  LEA R20, R5, R16, 0x2 ;  /* 0x0000001005147211 */ /* 0x000fe400078e10ff */
[----:B------:R-:W-:Y:S02]  /*01b0*/  LEA R19, R2, R19, 0x4 ;  /* 0x0000001302137211 */ /* 0x000fe400078e20ff */
[----:B------:R-:W-:-:S07]  /*01c0*/  LEA R21, R4, R17, 0x6 ;  /* 0x0000001104157211 */ /* 0x000fce00078e30ff */
.L_x_1:
[----:B---3--:R-:W-:-:S04]  /*01d0*/  IMAD.WIDE R10, R18, 0x4, R22 ;  /* 0x00000004120a7825 */ /* 0x008fc800078e0216 */
[----:B-1----:R-:W-:Y:S02]  /*01e0*/  IMAD.WIDE R8, R19, 0x4, R6 ;  /* 0x0000000413087825 */ /* 0x002fe400078e0206 */
[----:B------:R-:W2:Y:S04]  /*01f0*/  LDG.E R11, desc[UR8][R10.64] ;  /* 0x000000080a0b7981 */ /* 0x000ea8000c1e1900 */
[----:B------:R-:W3:Y:S01]  /*0200*/  LDG.E R8, desc[UR8][R8.64] ;  /* 0x0000000808087981 */ /* 0x000ee2000c1e1900 */
[----:B------:R-:W-:Y:S01]  /*0210*/  UIADD3 UR4, UPT, UPT, UR4, 0x10, URZ ;  /* 0x0000001004047890 */ /* 0x000fe2000fffe0ff */
[----:B------:R-:W-:Y:S02]  /*0220*/  IADD3 R18, PT, PT, R18, 0x10, RZ ;  /* 0x0000001012127810 */ /* 0x000fe40007ffe0ff */
[----:B------:R-:W-:Y:S01]  /*0230*/  LEA R19, R0, R19, 0x4 ;  /* 0x0000001300137211 */ /* 0x000fe200078e20ff */
[----:B------:R-:W-:Y:S01]  /*0240*/  UISETP.GE.AND UP0, UPT, UR4, UR7, UPT ;  /* 0x000000070400728c */ /* 0x000fe2000bf06270 */
[----:B--2---:R-:W-:Y:S04]  /*0250*/  STS [R20], R11 ;  /* 0x0000000b14007388 */ /* 0x004fe80000000800 */
[----:B---3--:R-:W-:Y:S01]  /*0260*/  STS [R21], R8 ;  /* 0x0000000815007388 */ /* 0x008fe20000000800 */
[----:B------:R-:W-:Y:S06]  /*0270*/  BAR.SYNC.DEFER_BLOCKING 0x0 ;  /* 0x0000000000007b1d */ /* 0x000fec0000010000 */
[----:B------:R-:W-:Y:S04]  /*0280*/  LDS R26, [R17] ;  /* 0x00000000111a7984 */ /* 0x000fe80000000800 */
[----:B------:R-:W0:Y:S04]  /*0290*/  LDS.128 R12, [R16] ;  /* 0x00000000100c7984 */ /* 0x000e280000000c00 */
[----:B------:R-:W1:Y:S04]  /*02a0*/  LDS R29, [R17+0x40] ;  /* 0x00004000111d7984 */ /* 0x000e680000000800 */
[----:B------:R-:W2:Y:S04]  /*02b0*/  LDS R27, [R17+0x80] ;  /* 0x00008000111b7984 */ /* 0x000ea80000000800 */
[----:B------:R-:W-:Y:S01]  /*02c0*/  LDS.128 R8, [R16+0x10] ;  /* 0x0000100010087984 */ /* 0x000fe20000000c00 */
[----:B0-----:R-:W-:-:S03]  /*02d0*/  FFMA R25, -R12, R26, R25 ;  /* 0x0000001a0c197223 */ /* 0x001fc60000000119 */
[----:B------:R-:W0:Y:S01]  /*02e0*/  LDS R12, [R17+0xc0] ;  /* 0x0000c000110c7984 */ /* 0x000e220000000800 */
[----:B------:R-:W-:-:S04]  /*02f0*/  FADD R26, -R25, R24 ;  /* 0x00000018191a7221 */ /* 0x000fc80000000100 */
[----:B------:R-:W-:-:S04]  /*0300*/  FADD R24, R26, -R24 ;  /* 0x800000181a187221 */ /* 0x000fc80000000000 */
[----:B------:R-:W-:Y:S02]  /*0310*/  FADD R24, R25, R24 ;  /* 0x0000001819187221 */ /* 0x000fe40000000000 */
[----:B------:R-:W3:Y:S02]  /*0320*/  LDS R25, [R17+0x100] ;  /* 0x0001000011197984 */ /* 0x000ee40000000800 */
[----:B-1----:R-:W-:Y:S02]  /*0330*/  FFMA R29, R29, -R13, R24 ;  /* 0x8000000d1d1d7223 */ /* 0x002fe40000000018 */
[----:B------:R-:W1:Y:S02]  /*0340*/  LDS R24, [R17+0x140] ;  /* 0x0001400011187984 */ /* 0x000e640000000800 */
[----:B------:R-:W-:-:S04]  /*0350*/  FADD R13, R26, -R29 ;  /* 0x8000001d1a0d7221 */ /* 0x000fc80000000000 */
[----:B------:R-:W-:-:S04]  /*0360*/  FADD R26, -R26, R13 ;  /* 0x0000000d1a1a7221 */ /* 0x000fc80000000100 */
[----:B------:R-:W-:-:S04]  /*0370*/  FADD R26, R29, R26 ;  /* 0x0000001a1d1a7221 */ /* 0x000fc80000000000 */
[----:B--2---:R-:W-:-:S04]  /*0380*/  FFMA R26, R27, -R14, R26 ;  /* 0x8000000e1b1a7223 */ /* 0x004fc8000000001a */
[----:B------:R-:W-:-:S04]  /*0390*/  FADD R14, R13, -R26 ;  /* 0x8000001a0d0e7221 */ /* 0x000fc80000000000 */
[----:B------:R-:W-:-:S04]  /*03a0*/  FADD R13, -R13, R14 ;  /* 0x0000000e0d0d7221 */ /* 0x000fc80000000100 */
[----:B------:R-:W-:-:S04]  /*03b0*/  FADD R13, R26, R13 ;  /* 0x0000000d1a0d7221 */ /* 0x000fc80000000000 */
[----:B0-----:R-:W-:Y:S02]  /*03c0*/  FFMA R15, R12, -R15, R13 ;  /* 0x8000000f0c0f7223 */ /* 0x001fe4000000000d */
[----:B------:R-:W0:Y:S02]  /*03d0*/  LDS R13, [R17+0x180] ;  /* 0x00018000110d7984 */ /* 0x000e240000000800 */
[----:B------:R-:W-:-:S04]  /*03e0*/  FADD R27, R14, -R15 ;  /* 0x8000000f0e1b7221 */ /* 0x000fc80000000000 */
[----:B------:R-:W-:-:S04]  /*03f0*/  FADD R14, -R14, R27 ;  /* 0x0000001b0e0e7221 */ /* 0x000fc80000000100 */
[----:B------:R-:W-:-:S04]  /*0400*/  FADD R15, R15, R14 ;  /* 0x0000000e0f0f7221 */ /* 0x000fc80000000000 */
[----:B---3--:R-:W-:Y:S02]  /*0410*/  FFMA R8, -R8, R25, R15 ;  /* 0x0000001908087223 */ /* 0x008fe4000000010f */
[----:B------:R-:W-:Y:S02]  /*0420*/  LDS R25, [R17+0x200] ;  /* 0x0002000011197984 */ /* 0x000fe40000000800 */
[----:B------:R-:W-:-:S04]  /*0430*/  FADD R12, R27, -R8 ;  /* 0x800000081b0c7221 */ /* 0x000fc80000000000 */
[----:B------:R-:W-:-:S04]  /*0440*/  FADD R27, -R27, R12 ;  /* 0x0000000c1b1b7221 */ /* 0x000fc80000000100 */
[----:B------:R-:W-:Y:S02]  /*0450*/  FADD R27, R8, R27 ;  /* 0x0000001b081b7221 */ /* 0x000fe40000000000 */
[----:B------:R-:W2:Y:S02]  /*0460*/  LDS R8, [R17+0x1c0] ;  /* 0x0001c00011087984 */ /* 0x000ea40000000800 */
[----:B-1----:R-:W-:-:S04]  /*0470*/  FFMA R27, R24, -R9, R27 ;  /* 0x80000009181b7223 */ /* 0x002fc8000000001b */
[----:B------:R-:W-:-:S04]  /*0480*/  FADD R9, R12, -R27 ;  /* 0x8000001b0c097221 */ /* 0x000fc80000000000 */
[----:B------:R-:W-:-:S04]  /*0490*/  FADD R12, -R12, R9 ;  /* 0x000000090c0c7221 */ /* 0x000fc80000000100 */
[----:B------:R-:W-:-:S04]  /*04a0*/  FADD R12, R27, R12 ;  /* 0x0000000c1b0c7221 */ /* 0x000fc80000000000 */
[----:B0-----:R-:W-:Y:S02]  /*04b0*/  FFMA R24, R13, -R10, R12 ;  /* 0x8000000a0d187223 */ /* 0x001fe4000000000c */
[----:B------:R-:W0:Y:S02]  /*04c0*/  LDS.128 R12, [R16+0x20] ;  /* 0x00002000100c7984 */ /* 0x000e240000000c00 */
[----:B------:R-:W-:-:S04]  /*04d0*/  FADD R10, R9, -R24 ;  /* 0x80000018090a7221 */ /* 0x000fc80000000000 */
[----:B------:R-:W-:-:S04]  /*04e0*/  FADD R9, -R9, R10 ;  /* 0x0000000a09097221 */ /* 0x000fc80000000100 */
[----:B------:R-:W-:Y:S02]  /*04f0*/  FADD R9, R24, R9 ;  /* 0x0000000918097221 */ /* 0x000fe40000000000 */
[----:B------:R-:W1:Y:S02]  /*0500*/  LDS R24, [R17+0x240] ;  /* 0x0002400011187984 */ /* 0x000e640000000800 */
[----:B--2---:R-:W-:Y:S02]  /*0510*/  FFMA R11, R8, -R11, R9 ;  /* 0x8000000b080b7223 */ /* 0x004fe40000000009 */
[----:B------:R-:W2:Y:S02]  /*0520*/  LDS R9, [R17+0x280] ;  /* 0x0002800011097984 */ /* 0x000ea40000000800 */
[----:B------:R-:W-:-:S04]  /*0530*/  FADD R27, R10, -R11 ;  /* 0x8000000b0a1b7221 */ /* 0x000fc80000000000 */
[----:B------:R-:W-:-:S04]  /*0540*/  FADD R10, -R10, R27 ;  /* 0x0000001b0a0a7221 */ /* 0x000fc80000000100 */
[----:B------:R-:W-:-:S04]  /*0550*/  FADD R11, R11, R10 ;  /* 0x0000000a0b0b7221 */ /* 0x000fc80000000000 */
[----:B0-----:R-:W-:Y:S02]  /*0560*/  FFMA R12, -R12, R25, R11 ;  /* 0x000000190c0c7223 */ /* 0x001fe4000000010b */
[----:B------:R-:W-:Y:S02]  /*0570*/  LDS R25, [R17+0x300] ;  /* 0x0003000011197984 */ /* 0x000fe40000000800 */
[----:B------:R-:W-:-:S04]  /*0580*/  FADD R8, R27, -R12 ;  /* 0x8000000c1b087221 */ /* 0x000fc80000000000 */
[----:B------:R-:W-:-:S04]  /*0590*/  FADD R27, -R27, R8 ;  /* 0x000000081b1b7221 */ /* 0x000fc80000000100 */
[----:B------:R-:W-:Y:S02]  /*05a0*/  FADD R27, R12, R27 ;  /* 0x0000001b0c1b7221 */ /* 0x000fe40000000000 */
[----:B------:R-:W0:Y:S02]  /*05b0*/  LDS R12, [R17+0x2c0] ;  /* 0x0002c000110c7984 */ /* 0x000e240000000800 */
[----:B-1----:R-:W-:-:S04]  /*05c0*/  FFMA R27, R24, -R13, R27 ;  /* 0x8000000d181b7223 */ /* 0x002fc8000000001b */
[----:B------:R-:W-:-:S04]  /*05d0*/  FADD R13, R8, -R27 ;  /* 0x8000001b080d7221 */ /* 0x000fc80000000000 */
[----:B------:R-:W-:-:S04]  /*05e0*/  FADD R8, -R8, R13 ;  /* 0x0000000d08087221 */ /* 0x000fc80000000100 */
[----:B------:R-:W-:-:S04]  /*05f0*/  FADD R8, R27, R8 ;  /* 0x000000081b087221 */ /* 0x000fc80000000000 */
[----:B--2---:R-:W-:Y:S02]  /*0600*/  FFMA R24, R9, -R14, R8 ;  /* 0x8000000e09187223 */ /* 0x004fe40000000008 */
[----:B------:R-:W1:Y:S02]  /*0610*/  LDS.128 R8, [R16+0x30] ;  /* 0x0000300010087984 */ /* 0x000e640000000c00 */
[----:B------:R-:W-:-:S04]  /*0620*/  FADD R14, R13, -R24 ;  /* 0x800000180d0e7221 */ /* 0x000fc80000000000 */
[----:B------:R-:W-:-:S04]  /*0630*/  FADD R13, -R13, R14 ;  /* 0x0000000e0d0d7221 */ /* 0x000fc80000000100 */
[----:B------:R-:W-:Y:S02]  /*0640*/  FADD R13, R24, R13 ;  /* 0x0000000d180d7221 */ /* 0x000fe40000000000 */
[----:B------:R-:W2:Y:S02]  /*0650*/  LDS R24, [R17+0x340] ;  /* 0x0003400011187984 */ /* 0x000ea40000000800 */
[----:B0-----:R-:W-:Y:S02]  /*0660*/  FFMA R27, R12, -R15, R13 ;  /* 0x8000000f0c1b7223 */ /* 0x001fe4000000000d */
[----:B------:R-:W0:Y:S02]  /*0670*/  LDS R15, [R17+0x380] ;  /* 0x00038000110f7984 */ /* 0x000e240000000800 */
[----:B------:R-:W-:-:S04]  /*0680*/  FADD R13, R14, -R27 ;  /* 0x8000001b0e0d7221 */ /* 0x000fc80000000000 */
[----:B------:R-:W-:-:S04]  /*0690*/  FADD R14, -R14, R13 ;  /* 0x0000000d0e0e7221 */ /* 0x000fc80000000100 */
[----:B------:R-:W-:-:S04]  /*06a0*/  FADD R27, R27, R14 ;  /* 0x0000000e1b1b7221 */ /* 0x000fc80000000000 */
[----:B-1----:R-:W-:Y:S02]  /*06b0*/  FFMA R12, -R8, R25, R27 ;  /* 0x00000019080c7223 */ /* 0x002fe4000000011b */
        /* <DEDUP_REMOVED lines=8> */
[----:B0-----:R-:W-:-:S04]  /*0740*/  FFMA R10, R15, -R10, R14 ;  /* 0x8000000a0f0a7223 */ /* 0x001fc8000000000e */
[----:B------:R-:W-:-:S04]  /*0750*/  FADD R9, R13, -R10 ;  /* 0x8000000a0d097221 */ /* 0x000fc80000000000 */
[----:B------:R-:W-:-:S04]  /*0760*/  FADD R13, -R13, R9 ;  /* 0x000000090d0d7221 */ /* 0x000fc80000000100 */
[----:B------:R-:W-:-:S04]  /*0770*/  FADD R13, R10, R13 ;  /* 0x0000000d0a0d7221 */ /* 0x000fc80000000000 */
[----:B-1----:R-:W-:-:S04]  /*0780*/  FFMA R8, R8, -R11, R13 ;  /* 0x8000000b08087223 */ /* 0x002fc8000000000d */
[----:B------:R-:W-:-:S04]  /*0790*/  FADD R24, R9, -R8 ;  /* 0x8000000809187221 */ /* 0x000fc80000000000 */
[----:B------:R-:W-:-:S04]  /*07a0*/  FADD R9, -R9, R24 ;  /* 0x0000001809097221 */ /* 0x000fc80000000100 */
[----:B------:R-:W-:Y:S01]  /*07b0*/  FADD R25, R8, R9 ;  /* 0x0000000908197221 */ /* 0x000fe20000000000 */
[----:B------:R-:W-:Y:S06]  /*07c0*/  BAR.SYNC.DEFER_BLOCKING 0x0 ;  /* 0x0000000000007b1d */ /* 0x000fec0000010000 */
[----:B------:R-:W-:Y:S05]  /*07d0*/  BRA.U !UP0, `(.L_x_1) ;  /* 0xfffffff9087c7547 */ /* 0x000fea000b83ffff */
.L_x_0:
[----:B------:R-:W0:Y:S01]  /*07e0*/  LDC.64 R6, c[0x0][0x3a0] ;  /* 0x0000e800ff067b82 */ /* 0x000e220000000a00 */
[----:B------:R-:W2:Y:S01]  /*07f0*/  LDCU UR4, c[0x0][0x3a8] ;  /* 0x00007500ff0477ac */ /* 0x000ea20008000800 */
[----:B---34-:R-:W-:Y:S02]  /*0800*/  LEA R3, R3, R4, 0x4 ;  /* 0x0000000403037211 */ /* 0x018fe400078e20ff */
[----:B-1----:R-:W-:-:S05]  /*0810*/  LEA R2, R2, R5, 0x4 ;  /* 0x0000000502027211 */ /* 0x002fca00078e20ff */
[----:B--2---:R-:W-:-:S04]  /*0820*/  IMAD R3, R3, UR4, R2 ;  /* 0x0000000403037c24 */ /* 0x004fc8000f8e0202 */
[----:B0-----:R-:W-:-:S05]  /*0830*/  IMAD.WIDE R2, R3, 0x4, R6 ;  /* 0x0000000403027825 */ /* 0x001fca00078e0206 */
[----:B------:R-:W-:Y:S01]  /*0840*/  STG.E desc[UR8][R2.64], R24 ;  /* 0x0000001802007986 */ /* 0x000fe2000c101908 */
[----:B------:R-:W-:Y:S05]  /*0850*/  EXIT ;  /* 0x000000000000794d */ /* 0x000fea0003800000 */
.L_x_2:
[----:B------:R-:W-:-:S00]  /*0860*/  BRA `(.L_x_2) ;  /* 0xfffffffc00fc7947 */ /* 0x000fc0000383ffff */
[----:B------:R-:W-:-:S00]  /*0870*/  NOP ;  /* 0x0000000000007918 */ /* 0x000fc00000000000 */
        /* <DEDUP_REMOVED lines=8> */
.L_x_3:


//--------------------- .nv.shared._Z11matMultCUDAPKfiS0_iPfii --------------------------
	.section	.nv.shared._Z11matMultCUDAPKfiS0_iPfii,"aw",@nobits
	.sectionflags	@""
	.align	4
.nv.shared._Z11matMultCUDAPKfiS0_iPfii:
	.zero		3072


//--------------------- .nv.shared.reserved.0     --------------------------
	.section	.nv.shared.reserved.0,"aw",@nobits
	.weak		__nv_reservedSMEM_offset_0_alias
	.size		__nv_reservedSMEM_offset_0_alias, 0, 64
	.other		__nv_reservedSMEM_offset_0_alias,@"STO_CUDA_RESERVED_SHARED STV_DEFAULT"
__nv_reservedSMEM_offset_0_alias:
	.zero		0
	.zero		64


//--------------------- .nv.constant0._Z11matMultCUDAPKfiS0_iPfii --------------------------
	.section	.nv.constant0._Z11matMultCUDAPKfiS0_iPfii,"a",@progbits
	.sectionflags	@""
	.align	4
.nv.constant0._Z11matMultCUDAPKfiS0_iPfii:
	.zero		944


//--------------------- SYMBOLS --------------------------

	.type		.nv.reservedSmem.offset0,@object
	.size		.nv.reservedSmem.offset0,0x4
	.type		.nv.reservedSmem.cap,@object
	.size		.nv.reservedSmem.cap,0x4
